//
// Generated by NVIDIA NVVM Compiler
//
// Compiler Build ID: CL-36424714
// Cuda compilation tools, release 13.0, V13.0.88
// Based on NVVM 20.0.0
//

.version 9.0
.target sm_100
.address_size 64

	// .globl	saxpy_if

.visible .entry saxpy_if(
	.param .f32 saxpy_if_param_0,
	.param .u64 .ptr .align 1 saxpy_if_param_1,
	.param .u64 .ptr .align 1 saxpy_if_param_2,
	.param .u64 .ptr .align 1 saxpy_if_param_3,
	.param .u64 saxpy_if_param_4
)
{
	.reg .pred 	%p<2>;
	.reg .b32 	%r<5>;
	.reg .b32 	%f<5>;
	.reg .b64 	%rd<13>;

	ld.param.f32 	%f1, [saxpy_if_param_0];
	ld.param.u64 	%rd2, [saxpy_if_param_1];
	ld.param.u64 	%rd3, [saxpy_if_param_2];
	ld.param.u64 	%rd4, [saxpy_if_param_3];
	ld.param.u64 	%rd5, [saxpy_if_param_4];
	mov.u32 	%r1, %ctaid.x;
	mov.u32 	%r2, %ntid.x;
	mov.u32 	%r3, %tid.x;
	mad.lo.s32 	%r4, %r1, %r2, %r3;
	cvt.u64.u32 	%rd1, %r4;
	setp.le.u64 	%p1, %rd5, %rd1;
	@%p1 bra 	$L__BB0_2;
	cvta.to.global.u64 	%rd6, %rd2;
	cvta.to.global.u64 	%rd7, %rd3;
	cvta.to.global.u64 	%rd8, %rd4;
	shl.b64 	%rd9, %rd1, 2;
	add.s64 	%rd10, %rd6, %rd9;
	ld.global.f32 	%f2, [%rd10];
	add.s64 	%rd11, %rd7, %rd9;
	ld.global.f32 	%f3, [%rd11];
	fma.rn.f32 	%f4, %f1, %f2, %f3;
	add.s64 	%rd12, %rd8, %rd9;
	st.global.f32 	[%rd12], %f4;
$L__BB0_2:
	ret;

}
	// .globl	saxpy_while
.visible .entry saxpy_while(
	.param .f32 saxpy_while_param_0,
	.param .u64 .ptr .align 1 saxpy_while_param_1,
	.param .u64 .ptr .align 1 saxpy_while_param_2,
	.param .u64 .ptr .align 1 saxpy_while_param_3,
	.param .u64 saxpy_while_param_4
)
{
	.reg .pred 	%p<3>;
	.reg .b32 	%r<7>;
	.reg .b32 	%f<5>;
	.reg .b64 	%rd<17>;

	ld.param.f32 	%f1, [saxpy_while_param_0];
	ld.param.u64 	%rd8, [saxpy_while_param_1];
	ld.param.u64 	%rd9, [saxpy_while_param_2];
	ld.param.u64 	%rd10, [saxpy_while_param_3];
	ld.param.u64 	%rd11, [saxpy_while_param_4];
	mov.u32 	%r2, %ctaid.x;
	mov.u32 	%r1, %ntid.x;
	mov.u32 	%r3, %tid.x;
	mad.lo.s32 	%r4, %r2, %r1, %r3;
	cvt.u64.u32 	%rd16, %r4;
	setp.le.u64 	%p1, %rd11, %rd16;
	@%p1 bra 	$L__BB1_3;
	mov.u32 	%r5, %nctaid.x;
	mul.lo.s32 	%r6, %r1, %r5;
	cvt.u64.u32 	%rd2, %r6;
	cvta.to.global.u64 	%rd3, %rd8;
	cvta.to.global.u64 	%rd4, %rd9;
	cvta.to.global.u64 	%rd5, %rd10;
$L__BB1_2:
	shl.b64 	%rd12, %rd16, 2;
	add.s64 	%rd13, %rd3, %rd12;
	ld.global.f32 	%f2, [%rd13];
	add.s64 	%rd14, %rd4, %rd12;
	ld.global.f32 	%f3, [%rd14];
	fma.rn.f32 	%f4, %f1, %f2, %f3;
	add.s64 	%rd15, %rd5, %rd12;
	st.global.f32 	[%rd15], %f4;
	add.s64 	%rd16, %rd16, %rd2;
	setp.lt.u64 	%p2, %rd16, %rd11;
	@%p2 bra 	$L__BB1_2;
$L__BB1_3:
	ret;

}
	// .globl	reduceNeighbored
.visible .entry reduceNeighbored(
	.param .u64 .ptr .align 1 reduceNeighbored_param_0,
	.param .u64 .ptr .align 1 reduceNeighbored_param_1,
	.param .u32 reduceNeighbored_param_2
)
{
	.reg .pred 	%p<6>;
	.reg .b32 	%r<13>;
	.reg .b32 	%f<5>;
	.reg .b64 	%rd<13>;

	ld.param.u64 	%rd4, [reduceNeighbored_param_0];
	ld.param.u64 	%rd3, [reduceNeighbored_param_1];
	ld.param.u32 	%r6, [reduceNeighbored_param_2];
	cvta.to.global.u64 	%rd5, %rd4;
	mov.u32 	%r1, %tid.x;
	mov.u32 	%r2, %ctaid.x;
	mov.u32 	%r3, %ntid.x;
	mul.lo.s32 	%r7, %r2, %r3;
	add.s32 	%r8, %r7, %r1;
	mul.wide.u32 	%rd6, %r7, 4;
	add.s64 	%rd1, %rd5, %rd6;
	setp.ge.u32 	%p1, %r8, %r6;
	@%p1 bra 	$L__BB2_8;
	setp.lt.u32 	%p2, %r3, 2;
	@%p2 bra 	$L__BB2_6;
	mul.wide.u32 	%rd7, %r1, 4;
	add.s64 	%rd2, %rd1, %rd7;
	mov.b32 	%r12, 1;
$L__BB2_3:
	shl.b32 	%r5, %r12, 1;
	add.s32 	%r10, %r5, -1;
	and.b32  	%r11, %r10, %r1;
	setp.ne.s32 	%p3, %r11, 0;
	@%p3 bra 	$L__BB2_5;
	mul.wide.s32 	%rd8, %r12, 4;
	add.s64 	%rd9, %rd2, %rd8;
	ld.global.f32 	%f1, [%rd9];
	ld.global.f32 	%f2, [%rd2];
	add.f32 	%f3, %f1, %f2;
	st.global.f32 	[%rd2], %f3;
$L__BB2_5:
	bar.sync 	0;
	setp.lt.u32 	%p4, %r5, %r3;
	mov.u32 	%r12, %r5;
	@%p4 bra 	$L__BB2_3;
$L__BB2_6:
	setp.ne.s32 	%p5, %r1, 0;
	@%p5 bra 	$L__BB2_8;
	ld.global.f32 	%f4, [%rd1];
	cvta.to.global.u64 	%rd10, %rd3;
	mul.wide.u32 	%rd11, %r2, 4;
	add.s64 	%rd12, %rd10, %rd11;
	st.global.f32 	[%rd12], %f4;
$L__BB2_8:
	ret;

}
	// .globl	reduceNeighboredLess
.visible .entry reduceNeighboredLess(
	.param .u64 .ptr .align 1 reduceNeighboredLess_param_0,
	.param .u64 .ptr .align 1 reduceNeighboredLess_param_1,
	.param .u32 reduceNeighboredLess_param_2
)
{
	.reg .pred 	%p<6>;
	.reg .b32 	%r<13>;
	.reg .b32 	%f<5>;
	.reg .b64 	%rd<13>;

	ld.param.u64 	%rd3, [reduceNeighboredLess_param_0];
	ld.param.u64 	%rd2, [reduceNeighboredLess_param_1];
	ld.param.u32 	%r7, [reduceNeighboredLess_param_2];
	cvta.to.global.u64 	%rd4, %rd3;
	mov.u32 	%r1, %tid.x;
	mov.u32 	%r2, %ctaid.x;
	mov.u32 	%r3, %ntid.x;
	mul.lo.s32 	%r8, %r2, %r3;
	add.s32 	%r9, %r8, %r1;
	mul.wide.u32 	%rd5, %r8, 4;
	add.s64 	%rd1, %rd4, %rd5;
	setp.ge.u32 	%p1, %r9, %r7;
	@%p1 bra 	$L__BB3_8;
	setp.lt.u32 	%p2, %r3, 2;
	@%p2 bra 	$L__BB3_6;
	mov.b32 	%r12, 1;
$L__BB3_3:
	shl.b32 	%r5, %r12, 1;
	mul.lo.s32 	%r6, %r5, %r1;
	setp.ge.u32 	%p3, %r6, %r3;
	@%p3 bra 	$L__BB3_5;
	add.s32 	%r11, %r6, %r12;
	mul.wide.u32 	%rd6, %r11, 4;
	add.s64 	%rd7, %rd1, %rd6;
	ld.global.f32 	%f1, [%rd7];
	mul.wide.u32 	%rd8, %r6, 4;
	add.s64 	%rd9, %rd1, %rd8;
	ld.global.f32 	%f2, [%rd9];
	add.f32 	%f3, %f1, %f2;
	st.global.f32 	[%rd9], %f3;
$L__BB3_5:
	bar.sync 	0;
	setp.lt.u32 	%p4, %r5, %r3;
	mov.u32 	%r12, %r5;
	@%p4 bra 	$L__BB3_3;
$L__BB3_6:
	setp.ne.s32 	%p5, %r1, 0;
	@%p5 bra 	$L__BB3_8;
	ld.global.f32 	%f4, [%rd1];
	cvta.to.global.u64 	%rd10, %rd2;
	mul.wide.u32 	%rd11, %r2, 4;
	add.s64 	%rd12, %rd10, %rd11;
	st.global.f32 	[%rd12], %f4;
$L__BB3_8:
	ret;

}
	// .globl	reduceInterleaved
.visible .entry reduceInterleaved(
	.param .u64 .ptr .align 1 reduceInterleaved_param_0,
	.param .u64 .ptr .align 1 reduceInterleaved_param_1,
	.param .u32 reduceInterleaved_param_2
)
{
	.reg .pred 	%p<6>;
	.reg .b32 	%r<10>;
	.reg .b32 	%f<5>;
	.reg .b64 	%rd<13>;

	ld.param.u64 	%rd4, [reduceInterleaved_param_0];
	ld.param.u64 	%rd3, [reduceInterleaved_param_1];
	ld.param.u32 	%r6, [reduceInterleaved_param_2];
	cvta.to.global.u64 	%rd5, %rd4;
	mov.u32 	%r1, %tid.x;
	mov.u32 	%r2, %ctaid.x;
	mov.u32 	%r9, %ntid.x;
	mul.lo.s32 	%r7, %r2, %r9;
	add.s32 	%r8, %r7, %r1;
	mul.wide.u32 	%rd6, %r7, 4;
	add.s64 	%rd1, %rd5, %rd6;
	setp.ge.u32 	%p1, %r8, %r6;
	@%p1 bra 	$L__BB4_8;
	setp.lt.u32 	%p2, %r9, 2;
	@%p2 bra 	$L__BB4_6;
	mul.wide.u32 	%rd7, %r1, 4;
	add.s64 	%rd2, %rd1, %rd7;
$L__BB4_3:
	shr.u32 	%r5, %r9, 1;
	setp.ge.u32 	%p3, %r1, %r5;
	@%p3 bra 	$L__BB4_5;
	mul.wide.u32 	%rd8, %r5, 4;
	add.s64 	%rd9, %rd2, %rd8;
	ld.global.f32 	%f1, [%rd9];
	ld.global.f32 	%f2, [%rd2];
	add.f32 	%f3, %f1, %f2;
	st.global.f32 	[%rd2], %f3;
$L__BB4_5:
	bar.sync 	0;
	setp.gt.u32 	%p4, %r9, 3;
	mov.u32 	%r9, %r5;
	@%p4 bra 	$L__BB4_3;
$L__BB4_6:
	setp.ne.s32 	%p5, %r1, 0;
	@%p5 bra 	$L__BB4_8;
	ld.global.f32 	%f4, [%rd1];
	cvta.to.global.u64 	%rd10, %rd3;
	mul.wide.u32 	%rd11, %r2, 4;
	add.s64 	%rd12, %rd10, %rd11;
	st.global.f32 	[%rd12], %f4;
$L__BB4_8:
	ret;

}


// ===== COMPILED SASS (sm_100) =====

	.target	sm_100

	.elftype	@"ET_EXEC"


//--------------------- .note.nv.tkinfo           --------------------------
	.section	.note.nv.tkinfo,"",@"SHT_NOTE"
	.sectionflags	@"SHF_NOTE_NV_TKINFO"
	.tkinfo
        /*0018*/ 	.word	0x00000002
        /*0030*/ 	.string	""
        /*0030*/ 	.string	"ptxas"
        /*0030*/ 	.string	"Cuda compilation tools, release 13.0, V13.0.88"
        /*0030*/ 	.string	"Build cuda_13.0.r13.0/compiler.36424714_0"
        /*0030*/ 	.string	"-arch sm_100 -m 64 "



//--------------------- .note.nv.cuinfo           --------------------------
	.section	.note.nv.cuinfo,"",@"SHT_NOTE"
	.sectionflags	@"SHF_NOTE_NV_CUINFO"
        /*0018*/ 	.short	0x0002
        /*001a*/ 	.short	0x0064
        /*001c*/ 	.short	0x0082
	.zero		2


//--------------------- .nv.info                  --------------------------
	.section	.nv.info,"",@"SHT_CUDA_INFO"
	.align	4


	//----- nvinfo : EIATTR_REGCOUNT
	.align		4
        /*0000*/ 	.byte	0x04, 0x2f
        /*0002*/ 	.short	(.L_1 - .L_0)
	.align		4
.L_0:
        /*0004*/ 	.word	index@(saxpy_if)
        /*0008*/ 	.word	0x0000000c


	//----- nvinfo : EIATTR_FRAME_SIZE
	.align		4
.L_1:
        /*000c*/ 	.byte	0x04, 0x11
        /*000e*/ 	.short	(.L_3 - .L_2)
	.align		4
.L_2:
        /*0010*/ 	.word	index@(saxpy_if)
        /*0014*/ 	.word	0x00000000


	//----- nvinfo : EIATTR_REGCOUNT
	.align		4
.L_3:
        /*0018*/ 	.byte	0x04, 0x2f
        /*001a*/ 	.short	(.L_5 - .L_4)
	.align		4
.L_4:
        /*001c*/ 	.word	index@(saxpy_while)
        /*0020*/ 	.word	0x0000000e


	//----- nvinfo : EIATTR_FRAME_SIZE
	.align		4
.L_5:
        /*0024*/ 	.byte	0x04, 0x11
        /*0026*/ 	.short	(.L_7 - .L_6)
	.align		4
.L_6:
        /*0028*/ 	.word	index@(saxpy_while)
        /*002c*/ 	.word	0x00000000


	//----- nvinfo : EIATTR_REGCOUNT
	.align		4
.L_7:
        /*0030*/ 	.byte	0x04, 0x2f
        /*0032*/ 	.short	(.L_9 - .L_8)
	.align		4
.L_8:
        /*0034*/ 	.word	index@(reduceNeighbored)
        /*0038*/ 	.word	0x00000010


	//----- nvinfo : EIATTR_FRAME_SIZE
	.align		4
.L_9:
        /*003c*/ 	.byte	0x04, 0x11
        /*003e*/ 	.short	(.L_11 - .L_10)
	.align		4
.L_10:
        /*0040*/ 	.word	index@(reduceNeighbored)
        /*0044*/ 	.word	0x00000000


	//----- nvinfo : EIATTR_REGCOUNT
	.align		4
.L_11:
        /*0048*/ 	.byte	0x04, 0x2f
        /*004a*/ 	.short	(.L_13 - .L_12)
	.align		4
.L_12:
        /*004c*/ 	.word	index@(reduceNeighboredLess)
        /*0050*/ 	.word	0x0000000e


	//----- nvinfo : EIATTR_FRAME_SIZE
	.align		4
.L_13:
        /*0054*/ 	.byte	0x04, 0x11
        /*0056*/ 	.short	(.L_15 - .L_14)
	.align		4
.L_14:
        /*0058*/ 	.word	index@(reduceNeighboredLess)
        /*005c*/ 	.word	0x00000000


	//----- nvinfo : EIATTR_REGCOUNT
	.align		4
.L_15:
        /*0060*/ 	.byte	0x04, 0x2f
        /*0062*/ 	.short	(.L_17 - .L_16)
	.align		4
.L_16:
        /*0064*/ 	.word	index@(reduceInterleaved)
        /*0068*/ 	.word	0x00000010


	//----- nvinfo : EIATTR_FRAME_SIZE
	.align		4
.L_17:
        /*006c*/ 	.byte	0x04, 0x11
        /*006e*/ 	.short	(.L_19 - .L_18)
	.align		4
.L_18:
        /*0070*/ 	.word	index@(reduceInterleaved)
        /*0074*/ 	.word	0x00000000


	//----- nvinfo : EIATTR_MIN_STACK_SIZE
	.align		4
.L_19:
        /*0078*/ 	.byte	0x04, 0x12
        /*007a*/ 	.short	(.L_21 - .L_20)
	.align		4
.L_20:
        /*007c*/ 	.word	index@(reduceInterleaved)
        /*0080*/ 	.word	0x00000000


	//----- nvinfo : EIATTR_MIN_STACK_SIZE
	.align		4
.L_21:
        /*0084*/ 	.byte	0x04, 0x12
        /*0086*/ 	.short	(.L_23 - .L_22)
	.align		4
.L_22:
        /*0088*/ 	.word	index@(reduceNeighboredLess)
        /*008c*/ 	.word	0x00000000


	//----- nvinfo : EIATTR_MIN_STACK_SIZE
	.align		4
.L_23:
        /*0090*/ 	.byte	0x04, 0x12
        /*0092*/ 	.short	(.L_25 - .L_24)
	.align		4
.L_24:
        /*0094*/ 	.word	index@(reduceNeighbored)
        /*0098*/ 	.word	0x00000000


	//----- nvinfo : EIATTR_MIN_STACK_SIZE
	.align		4
.L_25:
        /*009c*/ 	.byte	0x04, 0x12
        /*009e*/ 	.short	(.L_27 - .L_26)
	.align		4
.L_26:
        /*00a0*/ 	.word	index@(saxpy_while)
        /*00a4*/ 	.word	0x00000000


	//----- nvinfo : EIATTR_MIN_STACK_SIZE
	.align		4
.L_27:
        /*00a8*/ 	.byte	0x04, 0x12
        /*00aa*/ 	.short	(.L_29 - .L_28)
	.align		4
.L_28:
        /*00ac*/ 	.word	index@(saxpy_if)
        /*00b0*/ 	.word	0x00000000
.L_29:


//--------------------- .nv.compat                --------------------------
	.section	.nv.compat,"",@"SHT_CUDA_COMPAT_INFO"
	.align	4
        /*0000*/ 	.byte	0x02, 0x09, 0x00, 0x00, 0x02, 0x02, 0x01, 0x00, 0x02, 0x05, 0x05, 0x00, 0x03, 0x07, 0x01, 0x01
        /*0010*/ 	.byte	0x02, 0x03, 0x00, 0x00, 0x02, 0x06, 0x01, 0x00, 0x04, 0x0b, 0x08, 0x00, 0x09, 0x00, 0x00, 0x00
        /*0020*/ 	.byte	0x00, 0x00, 0x00, 0x00


//--------------------- .nv.info.reduceInterleaved --------------------------
	.section	.nv.info.reduceInterleaved,"",@"SHT_CUDA_INFO"
	.sectionflags	@""
	.align	4


	//----- nvinfo : EIATTR_CUDA_API_VERSION
	.align		4
        /*0000*/ 	.byte	0x04, 0x37
        /*0002*/ 	.short	(.L_31 - .L_30)
.L_30:
        /*0004*/ 	.word	0x00000082


	//----- nvinfo : EIATTR_KPARAM_INFO
	.align		4
.L_31:
        /*0008*/ 	.byte	0x04, 0x17
        /*000a*/ 	.short	(.L_33 - .L_32)
.L_32:
        /*000c*/ 	.word	0x00000000
        /*0010*/ 	.short	0x0002
        /*0012*/ 	.short	0x0010
        /*0014*/ 	.byte	0x00, 0xf0, 0x11, 0x00


	//----- nvinfo : EIATTR_KPARAM_INFO
	.align		4
.L_33:
        /*0018*/ 	.byte	0x04, 0x17
        /*001a*/ 	.short	(.L_35 - .L_34)
.L_34:
        /*001c*/ 	.word	0x00000000
        /*0020*/ 	.short	0x0001
        /*0022*/ 	.short	0x0008
        /*0024*/ 	.byte	0x00, 0xf5, 0x21, 0x00


	//----- nvinfo : EIATTR_KPARAM_INFO
	.align		4
.L_35:
        /*0028*/ 	.byte	0x04, 0x17
        /*002a*/ 	.short	(.L_37 - .L_36)
.L_36:
        /*002c*/ 	.word	0x00000000
        /*0030*/ 	.short	0x0000
        /*0032*/ 	.short	0x0000
        /*0034*/ 	.byte	0x00, 0xf5, 0x21, 0x00


	//----- nvinfo : EIATTR_SPARSE_MMA_MASK
	.align		4
.L_37:
        /*0038*/ 	.byte	0x03, 0x50
        /*003a*/ 	.short	0x0000


	//----- nvinfo : EIATTR_MAXREG_COUNT
	.align		4
        /*003c*/ 	.byte	0x03, 0x1b
        /*003e*/ 	.short	0x00ff


	//----- nvinfo : EIATTR_NUM_BARRIERS
	.align		4
        /*0040*/ 	.byte	0x02, 0x4c
        /*0042*/ 	.byte	0x01
	.zero		1


	//----- nvinfo : EIATTR_MERCURY_ISA_VERSION
	.align		4
        /*0044*/ 	.byte	0x03, 0x5f
        /*0046*/ 	.short	0x0101


	//----- nvinfo : EIATTR_VRC_CTA_INIT_COUNT
	.align		4
        /*0048*/ 	.byte	0x02, 0x4a
	.zero		1
	.zero		1


	//----- nvinfo : EIATTR_EXIT_INSTR_OFFSETS
	.align		4
        /*004c*/ 	.byte	0x04, 0x1c
        /*004e*/ 	.short	(.L_39 - .L_38)


	//   ....[0]....
.L_38:
        /*0050*/ 	.word	0x000000a0


	//   ....[1]....
        /*0054*/ 	.word	0x000001f0


	//   ....[2]....
        /*0058*/ 	.word	0x00000240


	//----- nvinfo : EIATTR_CRS_STACK_SIZE
	.align		4
.L_39:
        /*005c*/ 	.byte	0x04, 0x1e
        /*005e*/ 	.short	(.L_41 - .L_40)
.L_40:
        /*0060*/ 	.word	0x00000000


	//----- nvinfo : EIATTR_CBANK_PARAM_SIZE
	.align		4
.L_41:
        /*0064*/ 	.byte	0x03, 0x19
        /*0066*/ 	.short	0x0014


	//----- nvinfo : EIATTR_PARAM_CBANK
	.align		4
        /*0068*/ 	.byte	0x04, 0x0a
        /*006a*/ 	.short	(.L_43 - .L_42)
	.align		4
.L_42:
        /*006c*/ 	.word	index@(.nv.constant0.reduceInterleaved)
        /*0070*/ 	.short	0x0380
        /*0072*/ 	.short	0x0014


	//----- nvinfo : EIATTR_SW_WAR
	.align		4
.L_43:
        /*0074*/ 	.byte	0x04, 0x36
        /*0076*/ 	.short	(.L_45 - .L_44)
.L_44:
        /*0078*/ 	.word	0x00000008
.L_45:


//--------------------- .nv.info.reduceNeighboredLess --------------------------
	.section	.nv.info.reduceNeighboredLess,"",@"SHT_CUDA_INFO"
	.sectionflags	@""
	.align	4


	//----- nvinfo : EIATTR_CUDA_API_VERSION
	.align		4
        /*0000*/ 	.byte	0x04, 0x37
        /*0002*/ 	.short	(.L_47 - .L_46)
.L_46:
        /*0004*/ 	.word	0x00000082


	//----- nvinfo : EIATTR_KPARAM_INFO
	.align		4
.L_47:
        /*0008*/ 	.byte	0x04, 0x17
        /*000a*/ 	.short	(.L_49 - .L_48)
.L_48:
        /*000c*/ 	.word	0x00000000
        /*0010*/ 	.short	0x0002
        /*0012*/ 	.short	0x0010
        /*0014*/ 	.byte	0x00, 0xf0, 0x11, 0x00


	//----- nvinfo : EIATTR_KPARAM_INFO
	.align		4
.L_49:
        /*0018*/ 	.byte	0x04, 0x17
        /*001a*/ 	.short	(.L_51 - .L_50)
.L_50:
        /*001c*/ 	.word	0x00000000
        /*0020*/ 	.short	0x0001
        /*0022*/ 	.short	0x0008
        /*0024*/ 	.byte	0x00, 0xf5, 0x21, 0x00


	//----- nvinfo : EIATTR_KPARAM_INFO
	.align		4
.L_51:
        /*0028*/ 	.byte	0x04, 0x17
        /*002a*/ 	.short	(.L_53 - .L_52)
.L_52:
        /*002c*/ 	.word	0x00000000
        /*0030*/ 	.short	0x0000
        /*0032*/ 	.short	0x0000
        /*0034*/ 	.byte	0x00, 0xf5, 0x21, 0x00


	//----- nvinfo : EIATTR_SPARSE_MMA_MASK
	.align		4
.L_53:
        /*0038*/ 	.byte	0x03, 0x50
        /*003a*/ 	.short	0x0000


	//----- nvinfo : EIATTR_MAXREG_COUNT
	.align		4
        /*003c*/ 	.byte	0x03, 0x1b
        /*003e*/ 	.short	0x00ff


	//----- nvinfo : EIATTR_NUM_BARRIERS
	.align		4
        /*0040*/ 	.byte	0x02, 0x4c
        /*0042*/ 	.byte	0x01
	.zero		1


	//----- nvinfo : EIATTR_MERCURY_ISA_VERSION
	.align		4
        /*0044*/ 	.byte	0x03, 0x5f
        /*0046*/ 	.short	0x0101


	//----- nvinfo : EIATTR_VRC_CTA_INIT_COUNT
	.align		4
        /*0048*/ 	.byte	0x02, 0x4a
	.zero		1
	.zero		1


	//----- nvinfo : EIATTR_EXIT_INSTR_OFFSETS
	.align		4
        /*004c*/ 	.byte	0x04, 0x1c
        /*004e*/ 	.short	(.L_55 - .L_54)


	//   ....[0]....
.L_54:
        /*0050*/ 	.word	0x00000090


	//   ....[1]....
        /*0054*/ 	.word	0x00000210


	//   ....[2]....
        /*0058*/ 	.word	0x00000260


	//----- nvinfo : EIATTR_CRS_STACK_SIZE
	.align		4
.L_55:
        /*005c*/ 	.byte	0x04, 0x1e
        /*005e*/ 	.short	(.L_57 - .L_56)
.L_56:
        /*0060*/ 	.word	0x00000000


	//----- nvinfo : EIATTR_CBANK_PARAM_SIZE
	.align		4
.L_57:
        /*0064*/ 	.byte	0x03, 0x19
        /*0066*/ 	.short	0x0014


	//----- nvinfo : EIATTR_PARAM_CBANK
	.align		4
        /*0068*/ 	.byte	0x04, 0x0a
        /*006a*/ 	.short	(.L_59 - .L_58)
	.align		4
.L_58:
        /*006c*/ 	.word	index@(.nv.constant0.reduceNeighboredLess)
        /*0070*/ 	.short	0x0380
        /*0072*/ 	.short	0x0014


	//----- nvinfo : EIATTR_SW_WAR
	.align		4
.L_59:
        /*0074*/ 	.byte	0x04, 0x36
        /*0076*/ 	.short	(.L_61 - .L_60)
.L_60:
        /*0078*/ 	.word	0x00000008
.L_61:


//--------------------- .nv.info.reduceNeighbored --------------------------
	.section	.nv.info.reduceNeighbored,"",@"SHT_CUDA_INFO"
	.sectionflags	@""
	.align	4


	//----- nvinfo : EIATTR_CUDA_API_VERSION
	.align		4
        /*0000*/ 	.byte	0x04, 0x37
        /*0002*/ 	.short	(.L_63 - .L_62)
.L_62:
        /*0004*/ 	.word	0x00000082


	//----- nvinfo : EIATTR_KPARAM_INFO
	.align		4
.L_63:
        /*0008*/ 	.byte	0x04, 0x17
        /*000a*/ 	.short	(.L_65 - .L_64)
.L_64:
        /*000c*/ 	.word	0x00000000
        /*0010*/ 	.short	0x0002
        /*0012*/ 	.short	0x0010
        /*0014*/ 	.byte	0x00, 0xf0, 0x11, 0x00


	//----- nvinfo : EIATTR_KPARAM_INFO
	.align		4
.L_65:
        /*0018*/ 	.byte	0x04, 0x17
        /*001a*/ 	.short	(.L_67 - .L_66)
.L_66:
        /*001c*/ 	.word	0x00000000
        /*0020*/ 	.short	0x0001
        /*0022*/ 	.short	0x0008
        /*0024*/ 	.byte	0x00, 0xf5, 0x21, 0x00


	//----- nvinfo : EIATTR_KPARAM_INFO
	.align		4
.L_67:
        /*0028*/ 	.byte	0x04, 0x17
        /*002a*/ 	.short	(.L_69 - .L_68)
.L_68:
        /*002c*/ 	.word	0x00000000
        /*0030*/ 	.short	0x0000
        /*0032*/ 	.short	0x0000
        /*0034*/ 	.byte	0x00, 0xf5, 0x21, 0x00


	//----- nvinfo : EIATTR_SPARSE_MMA_MASK
	.align		4
.L_69:
        /*0038*/ 	.byte	0x03, 0x50
        /*003a*/ 	.short	0x0000


	//----- nvinfo : EIATTR_MAXREG_COUNT
	.align		4
        /*003c*/ 	.byte	0x03, 0x1b
        /*003e*/ 	.short	0x00ff


	//----- nvinfo : EIATTR_NUM_BARRIERS
	.align		4
        /*0040*/ 	.byte	0x02, 0x4c
        /*0042*/ 	.byte	0x01
	.zero		1


	//----- nvinfo : EIATTR_MERCURY_ISA_VERSION
	.align		4
        /*0044*/ 	.byte	0x03, 0x5f
        /*0046*/ 	.short	0x0101


	//----- nvinfo : EIATTR_VRC_CTA_INIT_COUNT
	.align		4
        /*0048*/ 	.byte	0x02, 0x4a
	.zero		1
	.zero		1


	//----- nvinfo : EIATTR_EXIT_INSTR_OFFSETS
	.align		4
        /*004c*/ 	.byte	0x04, 0x1c
        /*004e*/ 	.short	(.L_71 - .L_70)


	//   ....[0]....
.L_70:
        /*0050*/ 	.word	0x00000090


	//   ....[1]....
        /*0054*/ 	.word	0x00000200


	//   ....[2]....
        /*0058*/ 	.word	0x00000250


	//----- nvinfo : EIATTR_CRS_STACK_SIZE
	.align		4
.L_71:
        /*005c*/ 	.byte	0x04, 0x1e
        /*005e*/ 	.short	(.L_73 - .L_72)
.L_72:
        /*0060*/ 	.word	0x00000000


	//----- nvinfo : EIATTR_CBANK_PARAM_SIZE
	.align		4
.L_73:
        /*0064*/ 	.byte	0x03, 0x19
        /*0066*/ 	.short	0x0014


	//----- nvinfo : EIATTR_PARAM_CBANK
	.align		4
        /*0068*/ 	.byte	0x04, 0x0a
        /*006a*/ 	.short	(.L_75 - .L_74)
	.align		4
.L_74:
        /*006c*/ 	.word	index@(.nv.constant0.reduceNeighbored)
        /*0070*/ 	.short	0x0380
        /*0072*/ 	.short	0x0014


	//----- nvinfo : EIATTR_SW_WAR
	.align		4
.L_75:
        /*0074*/ 	.byte	0x04, 0x36
        /*0076*/ 	.short	(.L_77 - .L_76)
.L_76:
        /*0078*/ 	.word	0x00000008
.L_77:


//--------------------- .nv.info.saxpy_while      --------------------------
	.section	.nv.info.saxpy_while,"",@"SHT_CUDA_INFO"
	.sectionflags	@""
	.align	4


	//----- nvinfo : EIATTR_CUDA_API_VERSION
	.align		4
        /*0000*/ 	.byte	0x04, 0x37
        /*0002*/ 	.short	(.L_79 - .L_78)
.L_78:
        /*0004*/ 	.word	0x00000082


	//----- nvinfo : EIATTR_KPARAM_INFO
	.align		4
.L_79:
        /*0008*/ 	.byte	0x04, 0x17
        /*000a*/ 	.short	(.L_81 - .L_80)
.L_80:
        /*000c*/ 	.word	0x00000000
        /*0010*/ 	.short	0x0004
        /*0012*/ 	.short	0x0020
        /*0014*/ 	.byte	0x00, 0xf0, 0x21, 0x00


	//----- nvinfo : EIATTR_KPARAM_INFO
	.align		4
.L_81:
        /*0018*/ 	.byte	0x04, 0x17
        /*001a*/ 	.short	(.L_83 - .L_82)
.L_82:
        /*001c*/ 	.word	0x00000000
        /*0020*/ 	.short	0x0003
        /*0022*/ 	.short	0x0018
        /*0024*/ 	.byte	0x00, 0xf5, 0x21, 0x00


	//----- nvinfo : EIATTR_KPARAM_INFO
	.align		4
.L_83:
        /*0028*/ 	.byte	0x04, 0x17
        /*002a*/ 	.short	(.L_85 - .L_84)
.L_84:
        /*002c*/ 	.word	0x00000000
        /*0030*/ 	.short	0x0002
        /*0032*/ 	.short	0x0010
        /*0034*/ 	.byte	0x00, 0xf5, 0x21, 0x00


	//----- nvinfo : EIATTR_KPARAM_INFO
	.align		4
.L_85:
        /*0038*/ 	.byte	0x04, 0x17
        /*003a*/ 	.short	(.L_87 - .L_86)
.L_86:
        /*003c*/ 	.word	0x00000000
        /*0040*/ 	.short	0x0001
        /*0042*/ 	.short	0x0008
        /*0044*/ 	.byte	0x00, 0xf5, 0x21, 0x00


	//----- nvinfo : EIATTR_KPARAM_INFO
	.align		4
.L_87:
        /*0048*/ 	.byte	0x04, 0x17
        /*004a*/ 	.short	(.L_89 - .L_88)
.L_88:
        /*004c*/ 	.word	0x00000000
        /*0050*/ 	.short	0x0000
        /*0052*/ 	.short	0x0000
        /*0054*/ 	.byte	0x00, 0xf0, 0x11, 0x00


	//----- nvinfo : EIATTR_SPARSE_MMA_MASK
	.align		4
.L_89:
        /*0058*/ 	.byte	0x03, 0x50
        /*005a*/ 	.short	0x0000


	//----- nvinfo : EIATTR_MAXREG_COUNT
	.align		4
        /*005c*/ 	.byte	0x03, 0x1b
        /*005e*/ 	.short	0x00ff


	//----- nvinfo : EIATTR_MERCURY_ISA_VERSION
	.align		4
        /*0060*/ 	.byte	0x03, 0x5f
        /*0062*/ 	.short	0x0101


	//----- nvinfo : EIATTR_VRC_CTA_INIT_COUNT
	.align		4
        /*0064*/ 	.byte	0x02, 0x4a
	.zero		1
	.zero		1


	//----- nvinfo : EIATTR_EXIT_INSTR_OFFSETS
	.align		4
        /*0068*/ 	.byte	0x04, 0x1c
        /*006a*/ 	.short	(.L_91 - .L_90)


	//   ....[0]....
.L_90:
        /*006c*/ 	.word	0x00000080


	//   ....[1]....
        /*0070*/ 	.word	0x00000220


	//----- nvinfo : EIATTR_CRS_STACK_SIZE
	.align		4
.L_91:
        /*0074*/ 	.byte	0x04, 0x1e
        /*0076*/ 	.short	(.L_93 - .L_92)
.L_92:
        /*0078*/ 	.word	0x00000000


	//----- nvinfo : EIATTR_CBANK_PARAM_SIZE
	.align		4
.L_93:
        /*007c*/ 	.byte	0x03, 0x19
        /*007e*/ 	.short	0x0028


	//----- nvinfo : EIATTR_PARAM_CBANK
	.align		4
        /*0080*/ 	.byte	0x04, 0x0a
        /*0082*/ 	.short	(.L_95 - .L_94)
	.align		4
.L_94:
        /*0084*/ 	.word	index@(.nv.constant0.saxpy_while)
        /*0088*/ 	.short	0x0380
        /*008a*/ 	.short	0x0028


	//----- nvinfo : EIATTR_SW_WAR
	.align		4
.L_95:
        /*008c*/ 	.byte	0x04, 0x36
        /*008e*/ 	.short	(.L_97 - .L_96)
.L_96:
        /*0090*/ 	.word	0x00000008
.L_97:


//--------------------- .nv.info.saxpy_if         --------------------------
	.section	.nv.info.saxpy_if,"",@"SHT_CUDA_INFO"
	.sectionflags	@""
	.align	4


	//----- nvinfo : EIATTR_CUDA_API_VERSION
	.align		4
        /*0000*/ 	.byte	0x04, 0x37
        /*0002*/ 	.short	(.L_99 - .L_98)
.L_98:
        /*0004*/ 	.word	0x00000082


	//----- nvinfo : EIATTR_KPARAM_INFO
	.align		4
.L_99:
        /*0008*/ 	.byte	0x04, 0x17
        /*000a*/ 	.short	(.L_101 - .L_100)
.L_100:
        /*000c*/ 	.word	0x00000000
        /*0010*/ 	.short	0x0004
        /*0012*/ 	.short	0x0020
        /*0014*/ 	.byte	0x00, 0xf0, 0x21, 0x00


	//----- nvinfo : EIATTR_KPARAM_INFO
	.align		4
.L_101:
        /*0018*/ 	.byte	0x04, 0x17
        /*001a*/ 	.short	(.L_103 - .L_102)
.L_102:
        /*001c*/ 	.word	0x00000000
        /*0020*/ 	.short	0x0003
        /*0022*/ 	.short	0x0018
        /*0024*/ 	.byte	0x00, 0xf5, 0x21, 0x00


	//----- nvinfo : EIATTR_KPARAM_INFO
	.align		4
.L_103:
        /*0028*/ 	.byte	0x04, 0x17
        /*002a*/ 	.short	(.L_105 - .L_104)
.L_104:
        /*002c*/ 	.word	0x00000000
        /*0030*/ 	.short	0x0002
        /*0032*/ 	.short	0x0010
        /*0034*/ 	.byte	0x00, 0xf5, 0x21, 0x00


	//----- nvinfo : EIATTR_KPARAM_INFO
	.align		4
.L_105:
        /*0038*/ 	.byte	0x04, 0x17
        /*003a*/ 	.short	(.L_107 - .L_106)
.L_106:
        /*003c*/ 	.word	0x00000000
        /*0040*/ 	.short	0x0001
        /*0042*/ 	.short	0x0008
        /*0044*/ 	.byte	0x00, 0xf5, 0x21, 0x00


	//----- nvinfo : EIATTR_KPARAM_INFO
	.align		4
.L_107:
        /*0048*/ 	.byte	0x04, 0x17
        /*004a*/ 	.short	(.L_109 - .L_108)
.L_108:
        /*004c*/ 	.word	0x00000000
        /*0050*/ 	.short	0x0000
        /*0052*/ 	.short	0x0000
        /*0054*/ 	.byte	0x00, 0xf0, 0x11, 0x00


	//----- nvinfo : EIATTR_SPARSE_MMA_MASK
	.align		4
.L_109:
        /*0058*/ 	.byte	0x03, 0x50
        /*005a*/ 	.short	0x0000


	//----- nvinfo : EIATTR_MAXREG_COUNT
	.align		4
        /*005c*/ 	.byte	0x03, 0x1b
        /*005e*/ 	.short	0x00ff


	//----- nvinfo : EIATTR_MERCURY_ISA_VERSION
	.align		4
        /*0060*/ 	.byte	0x03, 0x5f
        /*0062*/ 	.short	0x0101


	//----- nvinfo : EIATTR_VRC_CTA_INIT_COUNT
	.align		4
        /*0064*/ 	.byte	0x02, 0x4a
	.zero		1
	.zero		1


	//----- nvinfo : EIATTR_EXIT_INSTR_OFFSETS
	.align		4
        /*0068*/ 	.byte	0x04, 0x1c
        /*006a*/ 	.short	(.L_111 - .L_110)


	//   ....[0]....
.L_110:
        /*006c*/ 	.word	0x00000080


	//   ....[1]....
        /*0070*/ 	.word	0x00000190


	//----- nvinfo : EIATTR_CBANK_PARAM_SIZE
	.align		4
.L_111:
        /*0074*/ 	.byte	0x03, 0x19
        /*0076*/ 	.short	0x0028


	//----- nvinfo : EIATTR_PARAM_CBANK
	.align		4
        /*0078*/ 	.byte	0x04, 0x0a
        /*007a*/ 	.short	(.L_113 - .L_112)
	.align		4
.L_112:
        /*007c*/ 	.word	index@(.nv.constant0.saxpy_if)
        /*0080*/ 	.short	0x0380
        /*0082*/ 	.short	0x0028


	//----- nvinfo : EIATTR_SW_WAR
	.align		4
.L_113:
        /*0084*/ 	.byte	0x04, 0x36
        /*0086*/ 	.short	(.L_115 - .L_114)
.L_114:
        /*0088*/ 	.word	0x00000008
.L_115:


//--------------------- .nv.callgraph             --------------------------
	.section	.nv.callgraph,"",@"SHT_CUDA_CALLGRAPH"
	.align	4
	.sectionentsize	8
	.align		4
        /*0000*/ 	.word	0x00000000
	.align		4
        /*0004*/ 	.word	0xffffffff
	.align		4
        /*0008*/ 	.word	0x00000000
	.align		4
        /*000c*/ 	.word	0xfffffffe
	.align		4
        /*0010*/ 	.word	0x00000000
	.align		4
        /*0014*/ 	.word	0xfffffffd
	.align		4
        /*0018*/ 	.word	0x00000000
	.align		4
        /*001c*/ 	.word	0xfffffffc


//--------------------- .text.reduceInterleaved   --------------------------
	.section	.text.reduceInterleaved,"ax",@progbits
	.align	128
        .global         reduceInterleaved
        .type           reduceInterleaved,@function
        .size           reduceInterleaved,(.L_x_18 - reduceInterleaved)
        .other          reduceInterleaved,@"STO_CUDA_ENTRY STV_DEFAULT"
reduceInterleaved:
.text.reduceInterleaved:
[----:B------:R-:W-:Y:S01]  /*0000*/  LDC R1, c[0x0][0x37c] ;  /* 0x0000df00ff017b82 */ /* 0x000fe20000000800 */
[----:B------:R-:W0:Y:S01]  /*0010*/  S2R R11, SR_CTAID.X ;  /* 0x00000000000b7919 */ /* 0x000e220000002500 */
[----:B------:R-:W0:Y:S06]  /*0020*/  LDCU UR4, c[0x0][0x360] ;  /* 0x00006c00ff0477ac */ /* 0x000e2c0008000800 */
[----:B------:R-:W1:Y:S01]  /*0030*/  LDC.64 R2, c[0x0][0x380] ;  /* 0x0000e000ff027b82 */ /* 0x000e620000000a00 */
[----:B------:R-:W2:Y:S01]  /*0040*/  S2R R8, SR_TID.X ;  /* 0x0000000000087919 */ /* 0x000ea20000002100 */
[----:B------:R-:W3:Y:S01]  /*0050*/  LDCU UR5, c[0x0][0x390] ;  /* 0x00007200ff0577ac */ /* 0x000ee20008000800 */
[----:B0-----:R-:W-:-:S05]  /*0060*/  IMAD R5, R11, UR4, RZ ;  /* 0x000000040b057c24 */ /* 0x001fca000f8e02ff */
[----:B--2---:R-:W-:-:S04]  /*0070*/  IADD3 R0, PT, PT, R5, R8, RZ ;  /* 0x0000000805007210 */ /* 0x004fc80007ffe0ff */
[----:B---3--:R-:W-:Y:S02]  /*0080*/  ISETP.GE.U32.AND P0, PT, R0, UR5, PT ;  /* 0x0000000500007c0c */ /* 0x008fe4000bf06070 */
[----:B------:R-:W-:-:S11]  /*0090*/  MOV R0, UR4 ;  /* 0x0000000400007c02 */ /* 0x000fd60008000f00 */
[----:B-1----:R-:W-:Y:S05]  /*00a0*/  @P0 EXIT ;  /* 0x000000000000094d */ /* 0x002fea0003800000 */
[----:B------:R-:W-:Y:S01]  /*00b0*/  ISETP.GE.U32.AND P0, PT, R0, 0x2, PT ;  /* 0x000000020000780c */ /* 0x000fe20003f06070 */
[----:B------:R-:W0:Y:S01]  /*00c0*/  LDCU.64 UR4, c[0x0][0x358] ;  /* 0x00006b00ff0477ac */ /* 0x000e220008000a00 */
[----:B------:R-:W-:-:S11]  /*00d0*/  IMAD.WIDE.U32 R2, R5, 0x4, R2 ;  /* 0x0000000405027825 */ /* 0x000fd600078e0002 */
[----:B------:R-:W-:Y:S05]  /*00e0*/  @!P0 BRA `(.L_x_0) ;  /* 0x00000000003c8947 */ /* 0x000fea0003800000 */
[----:B------:R-:W-:-:S07]  /*00f0*/  IMAD.WIDE.U32 R4, R8, 0x4, R2 ;  /* 0x0000000408047825 */ /* 0x000fce00078e0002 */
.L_x_3:
[----:B------:R-:W-:Y:S01]  /*0100*/  SHF.R.U32.HI R13, RZ, 0x1, R0 ;  /* 0x00000001ff0d7819 */ /* 0x000fe20000011600 */
[----:B------:R-:W-:Y:S03]  /*0110*/  BSSY.RECONVERGENT B0, `(.L_x_1) ;  /* 0x0000008000007945 */ /* 0x000fe60003800200 */
[----:B------:R-:W-:-:S13]  /*0120*/  ISETP.GE.U32.AND P0, PT, R8, R13, PT ;  /* 0x0000000d0800720c */ /* 0x000fda0003f06070 */
[----:B-1----:R-:W-:Y:S05]  /*0130*/  @P0 BRA `(.L_x_2) ;  /* 0x0000000000140947 */ /* 0x002fea0003800000 */
[----:B------:R-:W-:Y:S01]  /*0140*/  IMAD.WIDE.U32 R6, R13, 0x4, R4 ;  /* 0x000000040d067825 */ /* 0x000fe200078e0004 */
[----:B0-----:R-:W2:Y:S05]  /*0150*/  LDG.E R9, desc[UR4][R4.64] ;  /* 0x0000000404097981 */ /* 0x001eaa000c1e1900 */
[----:B------:R-:W2:Y:S02]  /*0160*/  LDG.E R6, desc[UR4][R6.64] ;  /* 0x0000000406067981 */ /* 0x000ea4000c1e1900 */
[----:B--2---:R-:W-:-:S05]  /*0170*/  FADD R9, R6, R9 ;  /* 0x0000000906097221 */ /* 0x004fca0000000000 */
[----:B------:R1:W-:Y:S02]  /*0180*/  STG.E desc[UR4][R4.64], R9 ;  /* 0x0000000904007986 */ /* 0x0003e4000c101904 */
.L_x_2:
[----:B0-----:R-:W-:Y:S05]  /*0190*/  BSYNC.RECONVERGENT B0 ;  /* 0x0000000000007941 */ /* 0x001fea0003800200 */
.L_x_1:
[----:B------:R-:W-:Y:S01]  /*01a0*/  BAR.SYNC.DEFER_BLOCKING 0x0 ;  /* 0x0000000000007b1d */ /* 0x000fe20000010000 */
[----:B------:R-:W-:Y:S02]  /*01b0*/  ISETP.GT.U32.AND P0, PT, R0, 0x3, PT ;  /* 0x000000030000780c */ /* 0x000fe40003f04070 */
[----:B------:R-:W-:-:S11]  /*01c0*/  MOV R0, R13 ;  /* 0x0000000d00007202 */ /* 0x000fd60000000f00 */
[----:B------:R-:W-:Y:S05]  /*01d0*/  @P0 BRA `(.L_x_3) ;  /* 0xfffffffc00c80947 */ /* 0x000fea000383ffff */
.L_x_0:
[----:B------:R-:W-:-:S13]  /*01e0*/  ISETP.NE.AND P0, PT, R8, RZ, PT ;  /* 0x000000ff0800720c */ /* 0x000fda0003f05270 */
[----:B0-----:R-:W-:Y:S05]  /*01f0*/  @P0 EXIT ;  /* 0x000000000000094d */ /* 0x001fea0003800000 */
[----:B------:R-:W2:Y:S01]  /*0200*/  LDG.E R3, desc[UR4][R2.64] ;  /* 0x0000000402037981 */ /* 0x000ea2000c1e1900 */
[----:B-1----:R-:W0:Y:S02]  /*0210*/  LDC.64 R4, c[0x0][0x388] ;  /* 0x0000e200ff047b82 */ /* 0x002e240000000a00 */
[----:B0-----:R-:W-:-:S05]  /*0220*/  IMAD.WIDE.U32 R4, R11, 0x4, R4 ;  /* 0x000000040b047825 */ /* 0x001fca00078e0004 */
[----:B--2---:R-:W-:Y:S01]  /*0230*/  STG.E desc[UR4][R4.64], R3 ;  /* 0x0000000304007986 */ /* 0x004fe2000c101904 */
[----:B------:R-:W-:Y:S05]  /*0240*/  EXIT ;  /* 0x000000000000794d */ /* 0x000fea0003800000 */
.L_x_4:
[----:B------:R-:W-:-:S00]  /*0250*/  BRA `(.L_x_4) ;  /* 0xfffffffc00fc7947 */ /* 0x000fc0000383ffff */
[----:B------:R-:W-:-:S00]  /*0260*/  NOP ;  /* 0x0000000000007918 */ /* 0x000fc00000000000 */
        /* <DEDUP_REMOVED lines=9> */
.L_x_18:


//--------------------- .text.reduceNeighboredLess --------------------------
	.section	.text.reduceNeighboredLess,"ax",@progbits
	.align	128
        .global         reduceNeighboredLess
        .type           reduceNeighboredLess,@function
        .size           reduceNeighboredLess,(.L_x_19 - reduceNeighboredLess)
        .other          reduceNeighboredLess,@"STO_CUDA_ENTRY STV_DEFAULT"
reduceNeighboredLess:
.text.reduceNeighboredLess:
[----:B------:R-:W-:Y:S01]  /*0000*/  LDC R1, c[0x0][0x37c] ;  /* 0x0000df00ff017b82 */ /* 0x000fe20000000800 */
[----:B------:R-:W0:Y:S01]  /*0010*/  S2R R11, SR_CTAID.X ;  /* 0x00000000000b7919 */ /* 0x000e220000002500 */
[----:B------:R-:W0:Y:S01]  /*0020*/  LDCU UR6, c[0x0][0x360] ;  /* 0x00006c00ff0677ac */ /* 0x000e220008000800 */
[----:B------:R-:W1:Y:S01]  /*0030*/  S2R R0, SR_TID.X ;  /* 0x0000000000007919 */ /* 0x000e620000002100 */
[----:B------:R-:W2:Y:S01]  /*0040*/  LDCU UR4, c[0x0][0x390] ;  /* 0x00007200ff0477ac */ /* 0x000ea20008000800 */
[----:B0-----:R-:W-:-:S05]  /*0050*/  IMAD R5, R11, UR6, RZ ;  /* 0x000000060b057c24 */ /* 0x001fca000f8e02ff */
[----:B-1----:R-:W-:-:S04]  /*0060*/  IADD3 R2, PT, PT, R5, R0, RZ ;  /* 0x0000000005027210 */ /* 0x002fc80007ffe0ff */
[----:B--2---:R-:W-:Y:S02]  /*0070*/  ISETP.GE.U32.AND P0, PT, R2, UR4, PT ;  /* 0x0000000402007c0c */ /* 0x004fe4000bf06070 */
[----:B------:R-:W0:Y:S11]  /*0080*/  LDC.64 R2, c[0x0][0x380] ;  /* 0x0000e000ff027b82 */ /* 0x000e360000000a00 */
[----:B------:R-:W-:Y:S05]  /*0090*/  @P0 EXIT ;  /* 0x000000000000094d */ /* 0x000fea0003800000 */
[----:B------:R-:W-:Y:S01]  /*00a0*/  UISETP.GE.U32.AND UP0, UPT, UR6, 0x2, UPT ;  /* 0x000000020600788c */ /* 0x000fe2000bf06070 */
[----:B0-----:R-:W-:Y:S01]  /*00b0*/  IMAD.WIDE.U32 R2, R5, 0x4, R2 ;  /* 0x0000000405027825 */ /* 0x001fe200078e0002 */
[----:B------:R-:W0:Y:S07]  /*00c0*/  LDCU.64 UR8, c[0x0][0x358] ;  /* 0x00006b00ff0877ac */ /* 0x000e2e0008000a00 */
[----:B------:R-:W-:Y:S05]  /*00d0*/  BRA.U !UP0, `(.L_x_5) ;  /* 0x0000000108487547 */ /* 0x000fea000b800000 */
[----:B------:R-:W-:-:S05]  /*00e0*/  UMOV UR4, 0x1 ;  /* 0x0000000100047882 */ /* 0x000fca0000000000 */
.L_x_8:
[----:B------:R-:W-:Y:S01]  /*00f0*/  USHF.L.U32 UR5, UR4, 0x1, URZ ;  /* 0x0000000104057899 */ /* 0x000fe200080006ff */
[----:B------:R-:W-:Y:S05]  /*0100*/  BSSY.RECONVERGENT B0, `(.L_x_6) ;  /* 0x000000b000007945 */ /* 0x000fea0003800200 */
[----:B-1----:R-:W-:-:S05]  /*0110*/  IMAD R7, R0, UR5, RZ ;  /* 0x0000000500077c24 */ /* 0x002fca000f8e02ff */
[----:B------:R-:W-:-:S13]  /*0120*/  ISETP.GE.U32.AND P0, PT, R7, UR6, PT ;  /* 0x0000000607007c0c */ /* 0x000fda000bf06070 */
[----:B------:R-:W-:Y:S05]  /*0130*/  @P0 BRA `(.L_x_7) ;  /* 0x00000000001c0947 */ /* 0x000fea0003800000 */
[C---:B------:R-:W-:Y:S01]  /*0140*/  IADD3 R5, PT, PT, R7.reuse, UR4, RZ ;  /* 0x0000000407057c10 */ /* 0x040fe2000fffe0ff */
[----:B------:R-:W-:-:S04]  /*0150*/  IMAD.WIDE.U32 R6, R7, 0x4, R2 ;  /* 0x0000000407067825 */ /* 0x000fc800078e0002 */
[----:B------:R-:W-:Y:S01]  /*0160*/  IMAD.WIDE.U32 R4, R5, 0x4, R2 ;  /* 0x0000000405047825 */ /* 0x000fe200078e0002 */
[----:B0-----:R-:W2:Y:S05]  /*0170*/  LDG.E R9, desc[UR8][R6.64] ;  /* 0x0000000806097981 */ /* 0x001eaa000c1e1900 */
[----:B------:R-:W2:Y:S02]  /*0180*/  LDG.E R4, desc[UR8][R4.64] ;  /* 0x0000000804047981 */ /* 0x000ea4000c1e1900 */
[----:B--2---:R-:W-:-:S05]  /*0190*/  FADD R9, R4, R9 ;  /* 0x0000000904097221 */ /* 0x004fca0000000000 */
[----:B------:R1:W-:Y:S02]  /*01a0*/  STG.E desc[UR8][R6.64], R9 ;  /* 0x0000000906007986 */ /* 0x0003e4000c101908 */
.L_x_7:
[----:B0-----:R-:W-:Y:S05]  /*01b0*/  BSYNC.RECONVERGENT B0 ;  /* 0x0000000000007941 */ /* 0x001fea0003800200 */
.L_x_6:
[----:B------:R-:W-:Y:S01]  /*01c0*/  BAR.SYNC.DEFER_BLOCKING 0x0 ;  /* 0x0000000000007b1d */ /* 0x000fe20000010000 */
[----:B------:R-:W-:-:S05]  /*01d0*/  UISETP.GE.U32.AND UP0, UPT, UR5, UR6, UPT ;  /* 0x000000060500728c */ /* 0x000fca000bf06070 */
[----:B------:R-:W-:-:S04]  /*01e0*/  UMOV UR4, UR5 ;  /* 0x0000000500047c82 */ /* 0x000fc80008000000 */
[----:B------:R-:W-:Y:S05]  /*01f0*/  BRA.U !UP0, `(.L_x_8) ;  /* 0xfffffffd08bc7547 */ /* 0x000fea000b83ffff */
.L_x_5:
[----:B------:R-:W-:-:S13]  /*0200*/  ISETP.NE.AND P0, PT, R0, RZ, PT ;  /* 0x000000ff0000720c */ /* 0x000fda0003f05270 */
[----:B0-----:R-:W-:Y:S05]  /*0210*/  @P0 EXIT ;  /* 0x000000000000094d */ /* 0x001fea0003800000 */
[----:B------:R-:W2:Y:S01]  /*0220*/  LDG.E R3, desc[UR8][R2.64] ;  /* 0x0000000802037981 */ /* 0x000ea2000c1e1900 */
[----:B------:R-:W0:Y:S02]  /*0230*/  LDC.64 R4, c[0x0][0x388] ;  /* 0x0000e200ff047b82 */ /* 0x000e240000000a00 */
[----:B0-----:R-:W-:-:S05]  /*0240*/  IMAD.WIDE.U32 R4, R11, 0x4, R4 ;  /* 0x000000040b047825 */ /* 0x001fca00078e0004 */
[----:B--2---:R-:W-:Y:S01]  /*0250*/  STG.E desc[UR8][R4.64], R3 ;  /* 0x0000000304007986 */ /* 0x004fe2000c101908 */
[----:B------:R-:W-:Y:S05]  /*0260*/  EXIT ;  /* 0x000000000000794d */ /* 0x000fea0003800000 */
.L_x_9:
        /* <DEDUP_REMOVED lines=9> */
.L_x_19:


//--------------------- .text.reduceNeighbored    --------------------------
	.section	.text.reduceNeighbored,"ax",@progbits
	.align	128
        .global         reduceNeighbored
        .type           reduceNeighbored,@function
        .size           reduceNeighbored,(.L_x_20 - reduceNeighbored)
        .other          reduceNeighbored,@"STO_CUDA_ENTRY STV_DEFAULT"
reduceNeighbored:
.text.reduceNeighbored:
        /* <DEDUP_REMOVED lines=8> */
[----:B---3--:R-:W-:-:S13]  /*0080*/  ISETP.GE.U32.AND P0, PT, R0, UR5, PT ;  /* 0x0000000500007c0c */ /* 0x008fda000bf06070 */
[----:B-1----:R-:W-:Y:S05]  /*0090*/  @P0 EXIT ;  /* 0x000000000000094d */ /* 0x002fea0003800000 */
[----:B------:R-:W-:Y:S01]  /*00a0*/  UISETP.GE.U32.AND UP0, UPT, UR4, 0x2, UPT ;  /* 0x000000020400788c */ /* 0x000fe2000bf06070 */
[----:B------:R-:W-:Y:S01]  /*00b0*/  IMAD.WIDE.U32 R2, R5, 0x4, R2 ;  /* 0x0000000405027825 */ /* 0x000fe200078e0002 */
[----:B------:R-:W0:Y:S07]  /*00c0*/  LDCU.64 UR6, c[0x0][0x358] ;  /* 0x00006b00ff0677ac */ /* 0x000e2e0008000a00 */
[----:B------:R-:W-:Y:S05]  /*00d0*/  BRA.U !UP0, `(.L_x_10) ;  /* 0x0000000108447547 */ /* 0x000fea000b800000 */
[----:B------:R-:W-:Y:S02]  /*00e0*/  HFMA2 R7, -RZ, RZ, 0, 5.9604644775390625e-08 ;  /* 0x00000001ff077431 */ /* 0x000fe400000001ff */
[----:B------:R-:W-:-:S07]  /*00f0*/  IMAD.WIDE.U32 R4, R11, 0x4, R2 ;  /* 0x000000040b047825 */ /* 0x000fce00078e0002 */
.L_x_13:
[----:B------:R-:W-:Y:S01]  /*0100*/  SHF.L.U32 R8, R7, 0x1, RZ ;  /* 0x0000000107087819 */ /* 0x000fe200000006ff */
[----:B------:R-:W-:Y:S03]  /*0110*/  BSSY.RECONVERGENT B0, `(.L_x_11) ;  /* 0x0000009000007945 */ /* 0x000fe60003800200 */
[----:B------:R-:W-:-:S04]  /*0120*/  IADD3 R0, PT, PT, R8, -0x1, RZ ;  /* 0xffffffff08007810 */ /* 0x000fc80007ffe0ff */
[----:B------:R-:W-:-:S13]  /*0130*/  LOP3.LUT P0, RZ, R0, R11, RZ, 0xc0, !PT ;  /* 0x0000000b00ff7212 */ /* 0x000fda000780c0ff */
[----:B-1----:R-:W-:Y:S05]  /*0140*/  @P0 BRA `(.L_x_12) ;  /* 0x0000000000140947 */ /* 0x002fea0003800000 */
[----:B------:R-:W-:Y:S01]  /*0150*/  IMAD.WIDE R6, R7, 0x4, R4 ;  /* 0x0000000407067825 */ /* 0x000fe200078e0204 */
[----:B0-----:R-:W2:Y:S05]  /*0160*/  LDG.E R9, desc[UR6][R4.64] ;  /* 0x0000000604097981 */ /* 0x001eaa000c1e1900 */
[----:B------:R-:W2:Y:S02]  /*0170*/  LDG.E R6, desc[UR6][R6.64] ;  /* 0x0000000606067981 */ /* 0x000ea4000c1e1900 */
[----:B--2---:R-:W-:-:S05]  /*0180*/  FADD R9, R6, R9 ;  /* 0x0000000906097221 */ /* 0x004fca0000000000 */
[----:B------:R1:W-:Y:S02]  /*0190*/  STG.E desc[UR6][R4.64], R9 ;  /* 0x0000000904007986 */ /* 0x0003e4000c101906 */
.L_x_12:
[----:B0-----:R-:W-:Y:S05]  /*01a0*/  BSYNC.RECONVERGENT B0 ;  /* 0x0000000000007941 */ /* 0x001fea0003800200 */
.L_x_11:
[----:B------:R-:W-:Y:S01]  /*01b0*/  BAR.SYNC.DEFER_BLOCKING 0x0 ;  /* 0x0000000000007b1d */ /* 0x000fe20000010000 */
[----:B------:R-:W-:Y:S02]  /*01c0*/  ISETP.GE.U32.AND P0, PT, R8, UR4, PT ;  /* 0x0000000408007c0c */ /* 0x000fe4000bf06070 */
[----:B------:R-:W-:-:S11]  /*01d0*/  MOV R7, R8 ;  /* 0x0000000800077202 */ /* 0x000fd60000000f00 */
[----:B------:R-:W-:Y:S05]  /*01e0*/  @!P0 BRA `(.L_x_13) ;  /* 0xfffffffc00c48947 */ /* 0x000fea000383ffff */
.L_x_10:
[----:B------:R-:W-:-:S13]  /*01f0*/  ISETP.NE.AND P0, PT, R11, RZ, PT ;  /* 0x000000ff0b00720c */ /* 0x000fda0003f05270 */
[----:B0-----:R-:W-:Y:S05]  /*0200*/  @P0 EXIT ;  /* 0x000000000000094d */ /* 0x001fea0003800000 */
[----:B------:R-:W2:Y:S01]  /*0210*/  LDG.E R3, desc[UR6][R2.64] ;  /* 0x0000000602037981 */ /* 0x000ea2000c1e1900 */
[----:B-1----:R-:W0:Y:S02]  /*0220*/  LDC.64 R4, c[0x0][0x388] ;  /* 0x0000e200ff047b82 */ /* 0x002e240000000a00 */
[----:B0-----:R-:W-:-:S05]  /*0230*/  IMAD.WIDE.U32 R4, R13, 0x4, R4 ;  /* 0x000000040d047825 */ /* 0x001fca00078e0004 */
[----:B--2---:R-:W-:Y:S01]  /*0240*/  STG.E desc[UR6][R4.64], R3 ;  /* 0x0000000304007986 */ /* 0x004fe2000c101906 */
[----:B------:R-:W-:Y:S05]  /*0250*/  EXIT ;  /* 0x000000000000794d */ /* 0x000fea0003800000 */
.L_x_14:
        /* <DEDUP_REMOVED lines=10> */
.L_x_20:


//--------------------- .text.saxpy_while         --------------------------
	.section	.text.saxpy_while,"ax",@progbits
	.align	128
        .global         saxpy_while
        .type           saxpy_while,@function
        .size           saxpy_while,(.L_x_21 - saxpy_while)
        .other          saxpy_while,@"STO_CUDA_ENTRY STV_DEFAULT"
saxpy_while:
.text.saxpy_while:
[----:B------:R-:W-:Y:S01]  /*0000*/  LDC R1, c[0x0][0x37c] ;  /* 0x0000df00ff017b82 */ /* 0x000fe20000000800 */
[----:B------:R-:W0:Y:S07]  /*0010*/  S2R R3, SR_TID.X ;  /* 0x0000000000037919 */ /* 0x000e2e0000002100 */
[----:B------:R-:W0:Y:S01]  /*0020*/  S2UR UR4, SR_CTAID.X ;  /* 0x00000000000479c3 */ /* 0x000e220000002500 */
[----:B------:R-:W1:Y:S07]  /*0030*/  LDCU.64 UR8, c[0x0][0x3a0] ;  /* 0x00007400ff0877ac */ /* 0x000e6e0008000a00 */
[----:B------:R-:W0:Y:S02]  /*0040*/  LDC R2, c[0x0][0x360] ;  /* 0x0000d800ff027b82 */ /* 0x000e240000000800 */
[----:B0-----:R-:W-:-:S05]  /*0050*/  IMAD R0, R2, UR4, R3 ;  /* 0x0000000402007c24 */ /* 0x001fca000f8e0203 */
[----:B-1----:R-:W-:-:S04]  /*0060*/  ISETP.GE.U32.AND P0, PT, R0, UR8, PT ;  /* 0x0000000800007c0c */ /* 0x002fc8000bf06070 */
[----:B------:R-:W-:-:S13]  /*0070*/  ISETP.GE.U32.AND.EX P0, PT, RZ, UR9, PT, P0 ;  /* 0x00000009ff007c0c */ /* 0x000fda000bf06100 */
[----:B------:R-:W-:Y:S05]  /*0080*/  @P0 EXIT ;  /* 0x000000000000094d */ /* 0x000fea0003800000 */
[----:B------:R-:W0:Y:S01]  /*0090*/  LDCU UR4, c[0x0][0x370] ;  /* 0x00006e00ff0477ac */ /* 0x000e220008000800 */
[----:B------:R-:W-:Y:S02]  /*00a0*/  IMAD.MOV.U32 R11, RZ, RZ, R0 ;  /* 0x000000ffff0b7224 */ /* 0x000fe400078e0000 */
[----:B------:R-:W-:Y:S01]  /*00b0*/  IMAD.MOV.U32 R8, RZ, RZ, RZ ;  /* 0x000000ffff087224 */ /* 0x000fe200078e00ff */
[----:B------:R-:W1:Y:S01]  /*00c0*/  LDCU.64 UR6, c[0x0][0x358] ;  /* 0x00006b00ff0677ac */ /* 0x000e620008000a00 */
[----:B------:R-:W2:Y:S01]  /*00d0*/  LDCU UR5, c[0x0][0x380] ;  /* 0x00007000ff0577ac */ /* 0x000ea20008000800 */
[----:B------:R-:W3:Y:S01]  /*00e0*/  LDCU.64 UR10, c[0x0][0x388] ;  /* 0x00007100ff0a77ac */ /* 0x000ee20008000a00 */
[----:B------:R-:W4:Y:S01]  /*00f0*/  LDCU.128 UR12, c[0x0][0x390] ;  /* 0x00007200ff0c77ac */ /* 0x000f220008000c00 */
[----:B0-----:R-:W-:-:S07]  /*0100*/  IMAD R0, R2, UR4, RZ ;  /* 0x0000000402007c24 */ /* 0x001fce000f8e02ff */
.L_x_15:
[C---:B0-----:R-:W-:Y:S01]  /*0110*/  IMAD.SHL.U32 R6, R11.reuse, 0x4, RZ ;  /* 0x000000040b067824 */ /* 0x041fe200078e00ff */
[----:B------:R-:W-:-:S04]  /*0120*/  SHF.L.U64.HI R7, R11, 0x2, R8 ;  /* 0x000000020b077819 */ /* 0x000fc80000010208 */
[C---:B----4-:R-:W-:Y:S02]  /*0130*/  IADD3 R4, P1, PT, R6.reuse, UR12, RZ ;  /* 0x0000000c06047c10 */ /* 0x050fe4000ff3e0ff */
[----:B---3--:R-:W-:Y:S02]  /*0140*/  IADD3 R2, P0, PT, R6, UR10, RZ ;  /* 0x0000000a06027c10 */ /* 0x008fe4000ff1e0ff */
[C---:B------:R-:W-:Y:S02]  /*0150*/  IADD3.X R5, PT, PT, R7.reuse, UR13, RZ, P1, !PT ;  /* 0x0000000d07057c10 */ /* 0x040fe40008ffe4ff */
[----:B------:R-:W-:-:S04]  /*0160*/  IADD3.X R3, PT, PT, R7, UR11, RZ, P0, !PT ;  /* 0x0000000b07037c10 */ /* 0x000fc800087fe4ff */
[----:B-1----:R-:W2:Y:S04]  /*0170*/  LDG.E R5, desc[UR6][R4.64] ;  /* 0x0000000604057981 */ /* 0x002ea8000c1e1900 */
[----:B------:R-:W2:Y:S01]  /*0180*/  LDG.E R2, desc[UR6][R2.64] ;  /* 0x0000000602027981 */ /* 0x000ea2000c1e1900 */
[----:B------:R-:W-:-:S04]  /*0190*/  IADD3 R6, P0, PT, R6, UR14, RZ ;  /* 0x0000000e06067c10 */ /* 0x000fc8000ff1e0ff */
[----:B------:R-:W-:Y:S02]  /*01a0*/  IADD3.X R7, PT, PT, R7, UR15, RZ, P0, !PT ;  /* 0x0000000f07077c10 */ /* 0x000fe400087fe4ff */
[----:B------:R-:W-:-:S05]  /*01b0*/  IADD3 R11, P0, PT, R0, R11, RZ ;  /* 0x0000000b000b7210 */ /* 0x000fca0007f1e0ff */
[----:B------:R-:W-:Y:S01]  /*01c0*/  IMAD.X R8, RZ, RZ, R8, P0 ;  /* 0x000000ffff087224 */ /* 0x000fe200000e0608 */
[----:B------:R-:W-:-:S04]  /*01d0*/  ISETP.GE.U32.AND P0, PT, R11, UR8, PT ;  /* 0x000000080b007c0c */ /* 0x000fc8000bf06070 */
[----:B------:R-:W-:Y:S01]  /*01e0*/  ISETP.GE.U32.AND.EX P0, PT, R8, UR9, PT, P0 ;  /* 0x0000000908007c0c */ /* 0x000fe2000bf06100 */
[----:B--2---:R-:W-:-:S05]  /*01f0*/  FFMA R9, R2, UR5, R5 ;  /* 0x0000000502097c23 */ /* 0x004fca0008000005 */
[----:B------:R0:W-:Y:S07]  /*0200*/  STG.E desc[UR6][R6.64], R9 ;  /* 0x0000000906007986 */ /* 0x0001ee000c101906 */
[----:B------:R-:W-:Y:S05]  /*0210*/  @!P0 BRA `(.L_x_15) ;  /* 0xfffffffc00bc8947 */ /* 0x000fea000383ffff */
[----:B------:R-:W-:Y:S05]  /*0220*/  EXIT ;  /* 0x000000000000794d */ /* 0x000fea0003800000 */
.L_x_16:
        /* <DEDUP_REMOVED lines=13> */
.L_x_21:


//--------------------- .text.saxpy_if            --------------------------
	.section	.text.saxpy_if,"ax",@progbits
	.align	128
        .global         saxpy_if
        .type           saxpy_if,@function
        .size           saxpy_if,(.L_x_22 - saxpy_if)
        .other          saxpy_if,@"STO_CUDA_ENTRY STV_DEFAULT"
saxpy_if:
.text.saxpy_if:
        /* <DEDUP_REMOVED lines=9> */
[----:B------:R-:W0:Y:S01]  /*0090*/  LDCU.128 UR8, c[0x0][0x390] ;  /* 0x00007200ff0877ac */ /* 0x000e220008000c00 */
[----:B------:R-:W-:Y:S01]  /*00a0*/  IMAD.SHL.U32 R6, R0, 0x4, RZ ;  /* 0x0000000400067824 */ /* 0x000fe200078e00ff */
[----:B------:R-:W-:Y:S01]  /*00b0*/  SHF.R.U32.HI R0, RZ, 0x1e, R0 ;  /* 0x0000001eff007819 */ /* 0x000fe20000011600 */
[----:B------:R-:W1:Y:S01]  /*00c0*/  LDCU.64 UR6, c[0x0][0x388] ;  /* 0x00007100ff0677ac */ /* 0x000e620008000a00 */
[----:B------:R-:W2:Y:S02]  /*00d0*/  LDCU.64 UR4, c[0x0][0x358] ;  /* 0x00006b00ff0477ac */ /* 0x000ea40008000a00 */
[C---:B0-----:R-:W-:Y:S02]  /*00e0*/  IADD3 R4, P1, PT, R6.reuse, UR8, RZ ;  /* 0x0000000806047c10 */ /* 0x041fe4000ff3e0ff */
[----:B-1----:R-:W-:Y:S01]  /*00f0*/  IADD3 R2, P0, PT, R6, UR6, RZ ;  /* 0x0000000606027c10 */ /* 0x002fe2000ff1e0ff */
[----:B------:R-:W0:Y:S01]  /*0100*/  LDCU UR6, c[0x0][0x380] ;  /* 0x00007000ff0677ac */ /* 0x000e220008000800 */
[----:B------:R-:W-:-:S02]  /*0110*/  IADD3.X R5, PT, PT, R0, UR9, RZ, P1, !PT ;  /* 0x0000000900057c10 */ /* 0x000fc40008ffe4ff */
[----:B------:R-:W-:-:S04]  /*0120*/  IADD3.X R3, PT, PT, R0, UR7, RZ, P0, !PT ;  /* 0x0000000700037c10 */ /* 0x000fc800087fe4ff */
[----:B--2---:R-:W0:Y:S04]  /*0130*/  LDG.E R5, desc[UR4][R4.64] ;  /* 0x0000000404057981 */ /* 0x004e28000c1e1900 */
[----:B------:R-:W0:Y:S01]  /*0140*/  LDG.E R2, desc[UR4][R2.64] ;  /* 0x0000000402027981 */ /* 0x000e22000c1e1900 */
[----:B------:R-:W-:-:S04]  /*0150*/  IADD3 R6, P0, PT, R6, UR10, RZ ;  /* 0x0000000a06067c10 */ /* 0x000fc8000ff1e0ff */
[----:B------:R-:W-:Y:S01]  /*0160*/  IADD3.X R7, PT, PT, R0, UR11, RZ, P0, !PT ;  /* 0x0000000b00077c10 */ /* 0x000fe200087fe4ff */
[----:B0-----:R-:W-:-:S05]  /*0170*/  FFMA R9, R2, UR6, R5 ;  /* 0x0000000602097c23 */ /* 0x001fca0008000005 */
[----:B------:R-:W-:Y:S01]  /*0180*/  STG.E desc[UR4][R6.64], R9 ;  /* 0x0000000906007986 */ /* 0x000fe2000c101904 */
[----:B------:R-:W-:Y:S05]  /*0190*/  EXIT ;  /* 0x000000000000794d */ /* 0x000fea0003800000 */
.L_x_17:
        /* <DEDUP_REMOVED lines=14> */
.L_x_22:


//--------------------- .nv.shared.reserved.0     --------------------------
	.section	.nv.shared.reserved.0,"aw",@nobits
	.weak		__nv_reservedSMEM_offset_0_alias
	.size		__nv_reservedSMEM_offset_0_alias, 0, 64
	.other		__nv_reservedSMEM_offset_0_alias,@"STO_CUDA_RESERVED_SHARED STV_DEFAULT"
__nv_reservedSMEM_offset_0_alias:
	.zero		0
	.zero		64


//--------------------- .nv.constant0.reduceInterleaved --------------------------
	.section	.nv.constant0.reduceInterleaved,"a",@progbits
	.sectionflags	@""
	.align	4
.nv.constant0.reduceInterleaved:
	.zero		916


//--------------------- .nv.constant0.reduceNeighboredLess --------------------------
	.section	.nv.constant0.reduceNeighboredLess,"a",@progbits
	.sectionflags	@""
	.align	4
.nv.constant0.reduceNeighboredLess:
	.zero		916


//--------------------- .nv.constant0.reduceNeighbored --------------------------
	.section	.nv.constant0.reduceNeighbored,"a",@progbits
	.sectionflags	@""
	.align	4
.nv.constant0.reduceNeighbored:
	.zero		916


//--------------------- .nv.constant0.saxpy_while --------------------------
	.section	.nv.constant0.saxpy_while,"a",@progbits
	.sectionflags	@""
	.align	4
.nv.constant0.saxpy_while:
	.zero		936


//--------------------- .nv.constant0.saxpy_if    --------------------------
	.section	.nv.constant0.saxpy_if,"a",@progbits
	.sectionflags	@""
	.align	4
.nv.constant0.saxpy_if:
	.zero		936


//--------------------- SYMBOLS --------------------------

	.type		.nv.reservedSmem.offset0,@object
	.size		.nv.reservedSmem.offset0,0x4
